//
// Generated by NVIDIA NVVM Compiler
//
// Compiler Build ID: CL-36424714
// Cuda compilation tools, release 13.0, V13.0.88
// Based on NVVM 20.0.0
//

.version 9.0
.target sm_100
.address_size 64

	// .globl	_Z6kernelPA16_iS0_S0_

.visible .entry _Z6kernelPA16_iS0_S0_(
	.param .u64 .ptr .align 1 _Z6kernelPA16_iS0_S0__param_0,
	.param .u64 .ptr .align 1 _Z6kernelPA16_iS0_S0__param_1,
	.param .u64 .ptr .align 1 _Z6kernelPA16_iS0_S0__param_2
)
{


	ret;

}


// ===== COMPILED SASS (sm_100) =====

	.target	sm_100

	.elftype	@"ET_EXEC"


//--------------------- .note.nv.tkinfo           --------------------------
	.section	.note.nv.tkinfo,"",@"SHT_NOTE"
	.sectionflags	@"SHF_NOTE_NV_TKINFO"
	.tkinfo
        /*0018*/ 	.word	0x00000002
        /*0030*/ 	.string	""
        /*0030*/ 	.string	"ptxas"
        /*0030*/ 	.string	"Cuda compilation tools, release 13.0, V13.0.88"
        /*0030*/ 	.string	"Build cuda_13.0.r13.0/compiler.36424714_0"
        /*0030*/ 	.string	"-arch sm_100 -m 64 "



//--------------------- .note.nv.cuinfo           --------------------------
	.section	.note.nv.cuinfo,"",@"SHT_NOTE"
	.sectionflags	@"SHF_NOTE_NV_CUINFO"
        /*0018*/ 	.short	0x0002
        /*001a*/ 	.short	0x0064
        /*001c*/ 	.short	0x0082
	.zero		2


//--------------------- .nv.info                  --------------------------
	.section	.nv.info,"",@"SHT_CUDA_INFO"
	.align	4


	//----- nvinfo : EIATTR_REGCOUNT
	.align		4
        /*0000*/ 	.byte	0x04, 0x2f
        /*0002*/ 	.short	(.L_1 - .L_0)
	.align		4
.L_0:
        /*0004*/ 	.word	index@(_Z6kernelPA16_iS0_S0_)
        /*0008*/ 	.word	0x00000004


	//----- nvinfo : EIATTR_FRAME_SIZE
	.align		4
.L_1:
        /*000c*/ 	.byte	0x04, 0x11
        /*000e*/ 	.short	(.L_3 - .L_2)
	.align		4
.L_2:
        /*0010*/ 	.word	index@(_Z6kernelPA16_iS0_S0_)
        /*0014*/ 	.word	0x00000000


	//----- nvinfo : EIATTR_MIN_STACK_SIZE
	.align		4
.L_3:
        /*0018*/ 	.byte	0x04, 0x12
        /*001a*/ 	.short	(.L_5 - .L_4)
	.align		4
.L_4:
        /*001c*/ 	.word	index@(_Z6kernelPA16_iS0_S0_)
        /*0020*/ 	.word	0x00000000
.L_5:


//--------------------- .nv.compat                --------------------------
	.section	.nv.compat,"",@"SHT_CUDA_COMPAT_INFO"
	.align	4
        /*0000*/ 	.byte	0x02, 0x09, 0x00, 0x00, 0x02, 0x02, 0x01, 0x00, 0x02, 0x05, 0x05, 0x00, 0x03, 0x07, 0x01, 0x01
        /*0010*/ 	.byte	0x02, 0x03, 0x00, 0x00, 0x02, 0x06, 0x01, 0x00, 0x04, 0x0b, 0x08, 0x00, 0x09, 0x00, 0x00, 0x00
        /*0020*/ 	.byte	0x00, 0x00, 0x00, 0x00


//--------------------- .nv.info._Z6kernelPA16_iS0_S0_ --------------------------
	.section	.nv.info._Z6kernelPA16_iS0_S0_,"",@"SHT_CUDA_INFO"
	.sectionflags	@""
	.align	4


	//----- nvinfo : EIATTR_CUDA_API_VERSION
	.align		4
        /*0000*/ 	.byte	0x04, 0x37
        /*0002*/ 	.short	(.L_7 - .L_6)
.L_6:
        /*0004*/ 	.word	0x00000082


	//----- nvinfo : EIATTR_KPARAM_INFO
	.align		4
.L_7:
        /*0008*/ 	.byte	0x04, 0x17
        /*000a*/ 	.short	(.L_9 - .L_8)
.L_8:
        /*000c*/ 	.word	0x00000000
        /*0010*/ 	.short	0x0002
        /*0012*/ 	.short	0x0010
        /*0014*/ 	.byte	0x00, 0xf5, 0x21, 0x00


	//----- nvinfo : EIATTR_KPARAM_INFO
	.align		4
.L_9:
        /*0018*/ 	.byte	0x04, 0x17
        /*001a*/ 	.short	(.L_11 - .L_10)
.L_10:
        /*001c*/ 	.word	0x00000000
        /*0020*/ 	.short	0x0001
        /*0022*/ 	.short	0x0008
        /*0024*/ 	.byte	0x00, 0xf5, 0x21, 0x00


	//----- nvinfo : EIATTR_KPARAM_INFO
	.align		4
.L_11:
        /*0028*/ 	.byte	0x04, 0x17
        /*002a*/ 	.short	(.L_13 - .L_12)
.L_12:
        /*002c*/ 	.word	0x00000000
        /*0030*/ 	.short	0x0000
        /*0032*/ 	.short	0x0000
        /*0034*/ 	.byte	0x00, 0xf5, 0x21, 0x00


	//----- nvinfo : EIATTR_SPARSE_MMA_MASK
	.align		4
.L_13:
        /*0038*/ 	.byte	0x03, 0x50
        /*003a*/ 	.short	0x0000


	//----- nvinfo : EIATTR_MAXREG_COUNT
	.align		4
        /*003c*/ 	.byte	0x03, 0x1b
        /*003e*/ 	.short	0x00ff


	//----- nvinfo : EIATTR_MERCURY_ISA_VERSION
	.align		4
        /*0040*/ 	.byte	0x03, 0x5f
        /*0042*/ 	.short	0x0101


	//----- nvinfo : EIATTR_VRC_CTA_INIT_COUNT
	.align		4
        /*0044*/ 	.byte	0x02, 0x4a
	.zero		1
	.zero		1


	//----- nvinfo : EIATTR_EXIT_INSTR_OFFSETS
	.align		4
        /*0048*/ 	.byte	0x04, 0x1c
        /*004a*/ 	.short	(.L_15 - .L_14)


	//   ....[0]....
.L_14:
        /*004c*/ 	.word	0x00000010


	//----- nvinfo : EIATTR_CBANK_PARAM_SIZE
	.align		4
.L_15:
        /*0050*/ 	.byte	0x03, 0x19
        /*0052*/ 	.short	0x0018


	//----- nvinfo : EIATTR_PARAM_CBANK
	.align		4
        /*0054*/ 	.byte	0x04, 0x0a
        /*0056*/ 	.short	(.L_17 - .L_16)
	.align		4
.L_16:
        /*0058*/ 	.word	index@(.nv.constant0._Z6kernelPA16_iS0_S0_)
        /*005c*/ 	.short	0x0380
        /*005e*/ 	.short	0x0018


	//----- nvinfo : EIATTR_SW_WAR
	.align		4
.L_17:
        /*0060*/ 	.byte	0x04, 0x36
        /*0062*/ 	.short	(.L_19 - .L_18)
.L_18:
        /*0064*/ 	.word	0x00000008
.L_19:


//--------------------- .nv.callgraph             --------------------------
	.section	.nv.callgraph,"",@"SHT_CUDA_CALLGRAPH"
	.align	4
	.sectionentsize	8
	.align		4
        /*0000*/ 	.word	0x00000000
	.align		4
        /*0004*/ 	.word	0xffffffff
	.align		4
        /*0008*/ 	.word	0x00000000
	.align		4
        /*000c*/ 	.word	0xfffffffe
	.align		4
        /*0010*/ 	.word	0x00000000
	.align		4
        /*0014*/ 	.word	0xfffffffd
	.align		4
        /*0018*/ 	.word	0x00000000
	.align		4
        /*001c*/ 	.word	0xfffffffc


//--------------------- .text._Z6kernelPA16_iS0_S0_ --------------------------
	.section	.text._Z6kernelPA16_iS0_S0_,"ax",@progbits
	.align	128
        .global         _Z6kernelPA16_iS0_S0_
        .type           _Z6kernelPA16_iS0_S0_,@function
        .size           _Z6kernelPA16_iS0_S0_,(.L_x_1 - _Z6kernelPA16_iS0_S0_)
        .other          _Z6kernelPA16_iS0_S0_,@"STO_CUDA_ENTRY STV_DEFAULT"
_Z6kernelPA16_iS0_S0_:
.text._Z6kernelPA16_iS0_S0_:
[----:B------:R-:W-:Y:S01]  /*0000*/  LDC R1, c[0x0][0x37c] ;  /* 0x0000df00ff017b82 */ /* 0x000fe20000000800 */
[----:B------:R-:W-:Y:S05]  /*0010*/  EXIT ;  /* 0x000000000000794d */ /* 0x000fea0003800000 */
.L_x_0:
[----:B------:R-:W-:-:S00]  /*0020*/  BRA `(.L_x_0) ;  /* 0xfffffffc00fc7947 */ /* 0x000fc0000383ffff */
[----:B------:R-:W-:-:S00]  /*0030*/  NOP ;  /* 0x0000000000007918 */ /* 0x000fc00000000000 */
        /* <DEDUP_REMOVED lines=12> */
.L_x_1:


//--------------------- .nv.shared.reserved.0     --------------------------
	.section	.nv.shared.reserved.0,"aw",@nobits
	.weak		__nv_reservedSMEM_offset_0_alias
	.size		__nv_reservedSMEM_offset_0_alias, 0, 64
	.other		__nv_reservedSMEM_offset_0_alias,@"STO_CUDA_RESERVED_SHARED STV_DEFAULT"
__nv_reservedSMEM_offset_0_alias:
	.zero		0
	.zero		64


//--------------------- .nv.constant0._Z6kernelPA16_iS0_S0_ --------------------------
	.section	.nv.constant0._Z6kernelPA16_iS0_S0_,"a",@progbits
	.sectionflags	@""
	.align	4
.nv.constant0._Z6kernelPA16_iS0_S0_:
	.zero		920


//--------------------- SYMBOLS --------------------------

	.type		.nv.reservedSmem.offset0,@object
	.size		.nv.reservedSmem.offset0,0x4
